//
// Generated by NVIDIA NVVM Compiler
//
// Compiler Build ID: CL-36424714
// Cuda compilation tools, release 13.0, V13.0.88
// Based on NVVM 20.0.0
//

.version 9.0
.target sm_100
.address_size 64

	// .globl	tanh_f32

.visible .entry tanh_f32(
	.param .u64 tanh_f32_param_0,
	.param .u64 .ptr .align 1 tanh_f32_param_1
)
{
	.reg .pred 	%p<4>;
	.reg .b32 	%r<5>;
	.reg .b32 	%f<17>;
	.reg .b64 	%rd<7>;

	ld.param.u64 	%rd3, [tanh_f32_param_0];
	ld.param.u64 	%rd2, [tanh_f32_param_1];
	mov.u32 	%r1, %ctaid.x;
	mov.u32 	%r2, %ntid.x;
	mov.u32 	%r3, %tid.x;
	mad.lo.s32 	%r4, %r1, %r2, %r3;
	cvt.u64.u32 	%rd1, %r4;
	setp.le.u64 	%p1, %rd3, %rd1;
	@%p1 bra 	$L__BB0_2;
	cvta.to.global.u64 	%rd4, %rd2;
	shl.b64 	%rd5, %rd1, 2;
	add.s64 	%rd6, %rd4, %rd5;
	ld.global.f32 	%f1, [%rd6];
	abs.f32 	%f2, %f1;
	mul.f32 	%f3, %f2, 0f4038AA3B;
	ex2.approx.ftz.f32 	%f4, %f3;
	add.f32 	%f5, %f4, 0f3F800000;
	rcp.approx.ftz.f32 	%f6, %f5;
	fma.rn.f32 	%f7, %f6, 0fC0000000, 0f3F800000;
	setp.ge.f32 	%p2, %f2, 0f41102CB4;
	selp.f32 	%f8, 0f3F800000, %f7, %p2;
	copysign.f32 	%f9, %f1, %f8;
	mul.f32 	%f10, %f1, %f1;
	fma.rn.f32 	%f11, %f10, 0f3C80F082, 0fBD563CAE;
	fma.rn.f32 	%f12, %f11, %f10, 0f3E085941;
	fma.rn.f32 	%f13, %f12, %f10, 0fBEAAA9ED;
	fma.rn.f32 	%f14, %f13, %f10, 0f00000000;
	fma.rn.f32 	%f15, %f14, %f1, %f1;
	setp.ge.f32 	%p3, %f2, 0f3F19999A;
	selp.f32 	%f16, %f9, %f15, %p3;
	st.global.f32 	[%rd6], %f16;
$L__BB0_2:
	ret;

}
	// .globl	gelu_f32
.visible .entry gelu_f32(
	.param .u64 gelu_f32_param_0,
	.param .u64 .ptr .align 1 gelu_f32_param_1
)
{
	.reg .pred 	%p<4>;
	.reg .b32 	%r<8>;
	.reg .b32 	%f<10>;
	.reg .b64 	%rd<7>;
	.reg .b64 	%fd<52>;

	ld.param.u64 	%rd4, [gelu_f32_param_0];
	ld.param.u64 	%rd3, [gelu_f32_param_1];
	mov.u32 	%r2, %ctaid.x;
	mov.u32 	%r3, %ntid.x;
	mov.u32 	%r4, %tid.x;
	mad.lo.s32 	%r5, %r2, %r3, %r4;
	cvt.u64.u32 	%rd1, %r5;
	setp.le.u64 	%p1, %rd4, %rd1;
	@%p1 bra 	$L__BB1_5;
	cvta.to.global.u64 	%rd5, %rd3;
	shl.b64 	%rd6, %rd1, 2;
	add.s64 	%rd2, %rd5, %rd6;
	ld.global.f32 	%f1, [%rd2];
	mul.f32 	%f2, %f1, %f1;
	mul.f32 	%f3, %f1, %f2;
	fma.rn.f32 	%f4, %f3, 0f3D372713, %f1;
	cvt.f64.f32 	%fd1, %f1;
	cvt.f64.f32 	%fd7, %f4;
	mul.f64 	%fd2, %fd7, 0d3FE9884533D43651;
	{
	.reg .b32 %temp; 
	mov.b64 	{%temp, %r6}, %fd2;
	}
	and.b32  	%r1, %r6, 2147483647;
	{
	.reg .b32 %temp; 
	mov.b64 	{%r7, %temp}, %fd2;
	}
	mov.b64 	%fd3, {%r7, %r1};
	setp.ltu.f64 	%p2, %fd3, 0d3FE4F92224DD2F1A;
	@%p2 bra 	$L__BB1_3;
	add.f64 	%fd8, %fd3, %fd3;
	cvt.rn.f32.f64 	%f5, %fd8;
	mul.f32 	%f6, %f5, 0f3FB8AA3B;
	cvt.rni.f32.f32 	%f7, %f6;
	cvt.f64.f32 	%fd9, %f7;
	fma.rn.f64 	%fd10, %fd9, 0dBFE62E42FEFA39EF, %fd8;
	fma.rn.f64 	%fd11, %fd10, 0d3E5AE904A4741B81, 0d3E928A27F89B6999;
	fma.rn.f64 	%fd12, %fd11, %fd10, 0d3EC71DE715FF7E07;
	fma.rn.f64 	%fd13, %fd12, %fd10, 0d3EFA019A6B0AC45A;
	fma.rn.f64 	%fd14, %fd13, %fd10, 0d3F2A01A017EED94F;
	fma.rn.f64 	%fd15, %fd14, %fd10, 0d3F56C16C17F2A71B;
	fma.rn.f64 	%fd16, %fd15, %fd10, 0d3F811111111173C4;
	fma.rn.f64 	%fd17, %fd16, %fd10, 0d3FA555555555211A;
	fma.rn.f64 	%fd18, %fd17, %fd10, 0d3FC5555555555540;
	fma.rn.f64 	%fd19, %fd18, %fd10, 0d3FE0000000000005;
	mul.f64 	%fd20, %fd10, %fd19;
	fma.rn.f64 	%fd21, %fd20, %fd10, %fd10;
	ex2.approx.ftz.f32 	%f8, %f7;
	cvt.f64.f32 	%fd22, %f8;
	mov.f64 	%fd23, 0d3FF0000000000000;
	sub.f64 	%fd24, %fd23, %fd22;
	neg.f64 	%fd25, %fd21;
	fma.rn.f64 	%fd26, %fd25, %fd22, %fd24;
	mov.f64 	%fd27, 0d4000000000000000;
	sub.f64 	%fd28, %fd27, %fd26;
	rcp.approx.ftz.f64 	%fd29, %fd28;
	neg.f64 	%fd30, %fd28;
	fma.rn.f64 	%fd31, %fd30, %fd29, 0d3FF0000000000000;
	fma.rn.f64 	%fd32, %fd31, %fd31, %fd31;
	fma.rn.f64 	%fd33, %fd32, %fd29, %fd29;
	fma.rn.f64 	%fd34, %fd33, 0dC000000000000000, 0d3FF0000000000000;
	setp.gt.u32 	%p3, %r1, 1077088193;
	selp.f64 	%fd35, 0d3FF0000000000000, %fd34, %p3;
	copysign.f64 	%fd51, %fd2, %fd35;
	bra.uni 	$L__BB1_4;
$L__BB1_3:
	mul.f64 	%fd36, %fd2, %fd2;
	fma.rn.f64 	%fd37, %fd36, 0dBEF0BC46E2F5E964, 0d3F14359F420AFC3D;
	fma.rn.f64 	%fd38, %fd37, %fd36, 0dBF2DF9F0728C5D84;
	fma.rn.f64 	%fd39, %fd38, %fd36, 0d3F4337D1CEC4F033;
	fma.rn.f64 	%fd40, %fd39, %fd36, 0dBF57D6E9674335B3;
	fma.rn.f64 	%fd41, %fd40, %fd36, 0d3F6D6D000D7AAD3D;
	fma.rn.f64 	%fd42, %fd41, %fd36, 0dBF8226E1F3CF1EF5;
	fma.rn.f64 	%fd43, %fd42, %fd36, 0d3F9664F47EC0C8CF;
	fma.rn.f64 	%fd44, %fd43, %fd36, 0dBFABA1BA1B80AB40;
	fma.rn.f64 	%fd45, %fd44, %fd36, 0d3FC111111110FA4A;
	fma.rn.f64 	%fd46, %fd45, %fd36, 0dBFD5555555555550;
	fma.rn.f64 	%fd47, %fd46, %fd36, 0d0000000000000000;
	fma.rn.f64 	%fd51, %fd47, %fd2, %fd2;
$L__BB1_4:
	add.f64 	%fd48, %fd51, 0d3FF0000000000000;
	mul.f64 	%fd49, %fd1, 0d3FE0000000000000;
	mul.f64 	%fd50, %fd49, %fd48;
	cvt.rn.f32.f64 	%f9, %fd50;
	st.global.f32 	[%rd2], %f9;
$L__BB1_5:
	ret;

}
	// .globl	mul_scalar_f32
.visible .entry mul_scalar_f32(
	.param .u64 mul_scalar_f32_param_0,
	.param .u64 .ptr .align 1 mul_scalar_f32_param_1,
	.param .f32 mul_scalar_f32_param_2
)
{
	.reg .pred 	%p<2>;
	.reg .b32 	%r<5>;
	.reg .b32 	%f<4>;
	.reg .b64 	%rd<7>;

	ld.param.u64 	%rd3, [mul_scalar_f32_param_0];
	ld.param.u64 	%rd2, [mul_scalar_f32_param_1];
	ld.param.f32 	%f1, [mul_scalar_f32_param_2];
	mov.u32 	%r1, %ctaid.x;
	mov.u32 	%r2, %ntid.x;
	mov.u32 	%r3, %tid.x;
	mad.lo.s32 	%r4, %r1, %r2, %r3;
	cvt.u64.u32 	%rd1, %r4;
	setp.le.u64 	%p1, %rd3, %rd1;
	@%p1 bra 	$L__BB2_2;
	cvta.to.global.u64 	%rd4, %rd2;
	shl.b64 	%rd5, %rd1, 2;
	add.s64 	%rd6, %rd4, %rd5;
	ld.global.f32 	%f2, [%rd6];
	mul.f32 	%f3, %f1, %f2;
	st.global.f32 	[%rd6], %f3;
$L__BB2_2:
	ret;

}


// ===== COMPILED SASS (sm_100) =====

	.target	sm_100

	.elftype	@"ET_EXEC"


//--------------------- .note.nv.tkinfo           --------------------------
	.section	.note.nv.tkinfo,"",@"SHT_NOTE"
	.sectionflags	@"SHF_NOTE_NV_TKINFO"
	.tkinfo
        /*0018*/ 	.word	0x00000002
        /*0030*/ 	.string	""
        /*0030*/ 	.string	"ptxas"
        /*0030*/ 	.string	"Cuda compilation tools, release 13.0, V13.0.88"
        /*0030*/ 	.string	"Build cuda_13.0.r13.0/compiler.36424714_0"
        /*0030*/ 	.string	"-arch sm_100 -m 64 "



//--------------------- .note.nv.cuinfo           --------------------------
	.section	.note.nv.cuinfo,"",@"SHT_NOTE"
	.sectionflags	@"SHF_NOTE_NV_CUINFO"
        /*0018*/ 	.short	0x0002
        /*001a*/ 	.short	0x0064
        /*001c*/ 	.short	0x0082
	.zero		2


//--------------------- .nv.info                  --------------------------
	.section	.nv.info,"",@"SHT_CUDA_INFO"
	.align	4


	//----- nvinfo : EIATTR_REGCOUNT
	.align		4
        /*0000*/ 	.byte	0x04, 0x2f
        /*0002*/ 	.short	(.L_1 - .L_0)
	.align		4
.L_0:
        /*0004*/ 	.word	index@(tanh_f32)
        /*0008*/ 	.word	0x0000000c


	//----- nvinfo : EIATTR_FRAME_SIZE
	.align		4
.L_1:
        /*000c*/ 	.byte	0x04, 0x11
        /*000e*/ 	.short	(.L_3 - .L_2)
	.align		4
.L_2:
        /*0010*/ 	.word	index@(tanh_f32)
        /*0014*/ 	.word	0x00000000


	//----- nvinfo : EIATTR_REGCOUNT
	.align		4
.L_3:
        /*0018*/ 	.byte	0x04, 0x2f
        /*001a*/ 	.short	(.L_5 - .L_4)
	.align		4
.L_4:
        /*001c*/ 	.word	index@(gelu_f32)
        /*0020*/ 	.word	0x00000014


	//----- nvinfo : EIATTR_FRAME_SIZE
	.align		4
.L_5:
        /*0024*/ 	.byte	0x04, 0x11
        /*0026*/ 	.short	(.L_7 - .L_6)
	.align		4
.L_6:
        /*0028*/ 	.word	index@(gelu_f32)
        /*002c*/ 	.word	0x00000000


	//----- nvinfo : EIATTR_REGCOUNT
	.align		4
.L_7:
        /*0030*/ 	.byte	0x04, 0x2f
        /*0032*/ 	.short	(.L_9 - .L_8)
	.align		4
.L_8:
        /*0034*/ 	.word	index@(mul_scalar_f32)
        /*0038*/ 	.word	0x00000008


	//----- nvinfo : EIATTR_FRAME_SIZE
	.align		4
.L_9:
        /*003c*/ 	.byte	0x04, 0x11
        /*003e*/ 	.short	(.L_11 - .L_10)
	.align		4
.L_10:
        /*0040*/ 	.word	index@(mul_scalar_f32)
        /*0044*/ 	.word	0x00000000


	//----- nvinfo : EIATTR_MIN_STACK_SIZE
	.align		4
.L_11:
        /*0048*/ 	.byte	0x04, 0x12
        /*004a*/ 	.short	(.L_13 - .L_12)
	.align		4
.L_12:
        /*004c*/ 	.word	index@(mul_scalar_f32)
        /*0050*/ 	.word	0x00000000


	//----- nvinfo : EIATTR_MIN_STACK_SIZE
	.align		4
.L_13:
        /*0054*/ 	.byte	0x04, 0x12
        /*0056*/ 	.short	(.L_15 - .L_14)
	.align		4
.L_14:
        /*0058*/ 	.word	index@(gelu_f32)
        /*005c*/ 	.word	0x00000000


	//----- nvinfo : EIATTR_MIN_STACK_SIZE
	.align		4
.L_15:
        /*0060*/ 	.byte	0x04, 0x12
        /*0062*/ 	.short	(.L_17 - .L_16)
	.align		4
.L_16:
        /*0064*/ 	.word	index@(tanh_f32)
        /*0068*/ 	.word	0x00000000
.L_17:


//--------------------- .nv.compat                --------------------------
	.section	.nv.compat,"",@"SHT_CUDA_COMPAT_INFO"
	.align	4
        /*0000*/ 	.byte	0x02, 0x09, 0x00, 0x00, 0x02, 0x02, 0x01, 0x00, 0x02, 0x05, 0x05, 0x00, 0x03, 0x07, 0x01, 0x01
        /*0010*/ 	.byte	0x02, 0x03, 0x00, 0x00, 0x02, 0x06, 0x01, 0x00, 0x04, 0x0b, 0x08, 0x00, 0x01, 0x00, 0x00, 0x00
        /*0020*/ 	.byte	0x00, 0x00, 0x00, 0x00


//--------------------- .nv.info.mul_scalar_f32   --------------------------
	.section	.nv.info.mul_scalar_f32,"",@"SHT_CUDA_INFO"
	.sectionflags	@""
	.align	4


	//----- nvinfo : EIATTR_CUDA_API_VERSION
	.align		4
        /*0000*/ 	.byte	0x04, 0x37
        /*0002*/ 	.short	(.L_19 - .L_18)
.L_18:
        /*0004*/ 	.word	0x00000082


	//----- nvinfo : EIATTR_KPARAM_INFO
	.align		4
.L_19:
        /*0008*/ 	.byte	0x04, 0x17
        /*000a*/ 	.short	(.L_21 - .L_20)
.L_20:
        /*000c*/ 	.word	0x00000000
        /*0010*/ 	.short	0x0002
        /*0012*/ 	.short	0x0010
        /*0014*/ 	.byte	0x00, 0xf0, 0x11, 0x00


	//----- nvinfo : EIATTR_KPARAM_INFO
	.align		4
.L_21:
        /*0018*/ 	.byte	0x04, 0x17
        /*001a*/ 	.short	(.L_23 - .L_22)
.L_22:
        /*001c*/ 	.word	0x00000000
        /*0020*/ 	.short	0x0001
        /*0022*/ 	.short	0x0008
        /*0024*/ 	.byte	0x00, 0xf5, 0x21, 0x00


	//----- nvinfo : EIATTR_KPARAM_INFO
	.align		4
.L_23:
        /*0028*/ 	.byte	0x04, 0x17
        /*002a*/ 	.short	(.L_25 - .L_24)
.L_24:
        /*002c*/ 	.word	0x00000000
        /*0030*/ 	.short	0x0000
        /*0032*/ 	.short	0x0000
        /*0034*/ 	.byte	0x00, 0xf0, 0x21, 0x00


	//----- nvinfo : EIATTR_SPARSE_MMA_MASK
	.align		4
.L_25:
        /*0038*/ 	.byte	0x03, 0x50
        /*003a*/ 	.short	0x0000


	//----- nvinfo : EIATTR_MAXREG_COUNT
	.align		4
        /*003c*/ 	.byte	0x03, 0x1b
        /*003e*/ 	.short	0x00ff


	//----- nvinfo : EIATTR_MERCURY_ISA_VERSION
	.align		4
        /*0040*/ 	.byte	0x03, 0x5f
        /*0042*/ 	.short	0x0101


	//----- nvinfo : EIATTR_VRC_CTA_INIT_COUNT
	.align		4
        /*0044*/ 	.byte	0x02, 0x4a
	.zero		1
	.zero		1


	//----- nvinfo : EIATTR_EXIT_INSTR_OFFSETS
	.align		4
        /*0048*/ 	.byte	0x04, 0x1c
        /*004a*/ 	.short	(.L_27 - .L_26)


	//   ....[0]....
.L_26:
        /*004c*/ 	.word	0x00000080


	//   ....[1]....
        /*0050*/ 	.word	0x00000110


	//----- nvinfo : EIATTR_CBANK_PARAM_SIZE
	.align		4
.L_27:
        /*0054*/ 	.byte	0x03, 0x19
        /*0056*/ 	.short	0x0014


	//----- nvinfo : EIATTR_PARAM_CBANK
	.align		4
        /*0058*/ 	.byte	0x04, 0x0a
        /*005a*/ 	.short	(.L_29 - .L_28)
	.align		4
.L_28:
        /*005c*/ 	.word	index@(.nv.constant0.mul_scalar_f32)
        /*0060*/ 	.short	0x0380
        /*0062*/ 	.short	0x0014


	//----- nvinfo : EIATTR_SW_WAR
	.align		4
.L_29:
        /*0064*/ 	.byte	0x04, 0x36
        /*0066*/ 	.short	(.L_31 - .L_30)
.L_30:
        /*0068*/ 	.word	0x00000008
.L_31:


//--------------------- .nv.info.gelu_f32         --------------------------
	.section	.nv.info.gelu_f32,"",@"SHT_CUDA_INFO"
	.sectionflags	@""
	.align	4


	//----- nvinfo : EIATTR_CUDA_API_VERSION
	.align		4
        /*0000*/ 	.byte	0x04, 0x37
        /*0002*/ 	.short	(.L_33 - .L_32)
.L_32:
        /*0004*/ 	.word	0x00000082


	//----- nvinfo : EIATTR_KPARAM_INFO
	.align		4
.L_33:
        /*0008*/ 	.byte	0x04, 0x17
        /*000a*/ 	.short	(.L_35 - .L_34)
.L_34:
        /*000c*/ 	.word	0x00000000
        /*0010*/ 	.short	0x0001
        /*0012*/ 	.short	0x0008
        /*0014*/ 	.byte	0x00, 0xf5, 0x21, 0x00


	//----- nvinfo : EIATTR_KPARAM_INFO
	.align		4
.L_35:
        /*0018*/ 	.byte	0x04, 0x17
        /*001a*/ 	.short	(.L_37 - .L_36)
.L_36:
        /*001c*/ 	.word	0x00000000
        /*0020*/ 	.short	0x0000
        /*0022*/ 	.short	0x0000
        /*0024*/ 	.byte	0x00, 0xf0, 0x21, 0x00


	//----- nvinfo : EIATTR_SPARSE_MMA_MASK
	.align		4
.L_37:
        /*0028*/ 	.byte	0x03, 0x50
        /*002a*/ 	.short	0x0000


	//----- nvinfo : EIATTR_MAXREG_COUNT
	.align		4
        /*002c*/ 	.byte	0x03, 0x1b
        /*002e*/ 	.short	0x00ff


	//----- nvinfo : EIATTR_MERCURY_ISA_VERSION
	.align		4
        /*0030*/ 	.byte	0x03, 0x5f
        /*0032*/ 	.short	0x0101


	//----- nvinfo : EIATTR_VRC_CTA_INIT_COUNT
	.align		4
        /*0034*/ 	.byte	0x02, 0x4a
	.zero		1
	.zero		1


	//----- nvinfo : EIATTR_EXIT_INSTR_OFFSETS
	.align		4
        /*0038*/ 	.byte	0x04, 0x1c
        /*003a*/ 	.short	(.L_39 - .L_38)


	//   ....[0]....
.L_38:
        /*003c*/ 	.word	0x00000080


	//   ....[1]....
        /*0040*/ 	.word	0x000007f0


	//----- nvinfo : EIATTR_CRS_STACK_SIZE
	.align		4
.L_39:
        /*0044*/ 	.byte	0x04, 0x1e
        /*0046*/ 	.short	(.L_41 - .L_40)
.L_40:
        /*0048*/ 	.word	0x00000000


	//----- nvinfo : EIATTR_CBANK_PARAM_SIZE
	.align		4
.L_41:
        /*004c*/ 	.byte	0x03, 0x19
        /*004e*/ 	.short	0x0010


	//----- nvinfo : EIATTR_PARAM_CBANK
	.align		4
        /*0050*/ 	.byte	0x04, 0x0a
        /*0052*/ 	.short	(.L_43 - .L_42)
	.align		4
.L_42:
        /*0054*/ 	.word	index@(.nv.constant0.gelu_f32)
        /*0058*/ 	.short	0x0380
        /*005a*/ 	.short	0x0010


	//----- nvinfo : EIATTR_SW_WAR
	.align		4
.L_43:
        /*005c*/ 	.byte	0x04, 0x36
        /*005e*/ 	.short	(.L_45 - .L_44)
.L_44:
        /*0060*/ 	.word	0x00000008
.L_45:


//--------------------- .nv.info.tanh_f32         --------------------------
	.section	.nv.info.tanh_f32,"",@"SHT_CUDA_INFO"
	.sectionflags	@""
	.align	4


	//----- nvinfo : EIATTR_CUDA_API_VERSION
	.align		4
        /*0000*/ 	.byte	0x04, 0x37
        /*0002*/ 	.short	(.L_47 - .L_46)
.L_46:
        /*0004*/ 	.word	0x00000082


	//----- nvinfo : EIATTR_KPARAM_INFO
	.align		4
.L_47:
        /*0008*/ 	.byte	0x04, 0x17
        /*000a*/ 	.short	(.L_49 - .L_48)
.L_48:
        /*000c*/ 	.word	0x00000000
        /*0010*/ 	.short	0x0001
        /*0012*/ 	.short	0x0008
        /*0014*/ 	.byte	0x00, 0xf5, 0x21, 0x00


	//----- nvinfo : EIATTR_KPARAM_INFO
	.align		4
.L_49:
        /*0018*/ 	.byte	0x04, 0x17
        /*001a*/ 	.short	(.L_51 - .L_50)
.L_50:
        /*001c*/ 	.word	0x00000000
        /*0020*/ 	.short	0x0000
        /*0022*/ 	.short	0x0000
        /*0024*/ 	.byte	0x00, 0xf0, 0x21, 0x00


	//----- nvinfo : EIATTR_SPARSE_MMA_MASK
	.align		4
.L_51:
        /*0028*/ 	.byte	0x03, 0x50
        /*002a*/ 	.short	0x0000


	//----- nvinfo : EIATTR_MAXREG_COUNT
	.align		4
        /*002c*/ 	.byte	0x03, 0x1b
        /*002e*/ 	.short	0x00ff


	//----- nvinfo : EIATTR_MERCURY_ISA_VERSION
	.align		4
        /*0030*/ 	.byte	0x03, 0x5f
        /*0032*/ 	.short	0x0101


	//----- nvinfo : EIATTR_VRC_CTA_INIT_COUNT
	.align		4
        /*0034*/ 	.byte	0x02, 0x4a
	.zero		1
	.zero		1


	//----- nvinfo : EIATTR_EXIT_INSTR_OFFSETS
	.align		4
        /*0038*/ 	.byte	0x04, 0x1c
        /*003a*/ 	.short	(.L_53 - .L_52)


	//   ....[0]....
.L_52:
        /*003c*/ 	.word	0x00000080


	//   ....[1]....
        /*0040*/ 	.word	0x00000200


	//----- nvinfo : EIATTR_CBANK_PARAM_SIZE
	.align		4
.L_53:
        /*0044*/ 	.byte	0x03, 0x19
        /*0046*/ 	.short	0x0010


	//----- nvinfo : EIATTR_PARAM_CBANK
	.align		4
        /*0048*/ 	.byte	0x04, 0x0a
        /*004a*/ 	.short	(.L_55 - .L_54)
	.align		4
.L_54:
        /*004c*/ 	.word	index@(.nv.constant0.tanh_f32)
        /*0050*/ 	.short	0x0380
        /*0052*/ 	.short	0x0010


	//----- nvinfo : EIATTR_SW_WAR
	.align		4
.L_55:
        /*0054*/ 	.byte	0x04, 0x36
        /*0056*/ 	.short	(.L_57 - .L_56)
.L_56:
        /*0058*/ 	.word	0x00000008
.L_57:


//--------------------- .nv.callgraph             --------------------------
	.section	.nv.callgraph,"",@"SHT_CUDA_CALLGRAPH"
	.align	4
	.sectionentsize	8
	.align		4
        /*0000*/ 	.word	0x00000000
	.align		4
        /*0004*/ 	.word	0xffffffff
	.align		4
        /*0008*/ 	.word	0x00000000
	.align		4
        /*000c*/ 	.word	0xfffffffe
	.align		4
        /*0010*/ 	.word	0x00000000
	.align		4
        /*0014*/ 	.word	0xfffffffd
	.align		4
        /*0018*/ 	.word	0x00000000
	.align		4
        /*001c*/ 	.word	0xfffffffc


//--------------------- .text.mul_scalar_f32      --------------------------
	.section	.text.mul_scalar_f32,"ax",@progbits
	.align	128
        .global         mul_scalar_f32
        .type           mul_scalar_f32,@function
        .size           mul_scalar_f32,(.L_x_6 - mul_scalar_f32)
        .other          mul_scalar_f32,@"STO_CUDA_ENTRY STV_DEFAULT"
mul_scalar_f32:
.text.mul_scalar_f32:
[----:B------:R-:W-:Y:S01]  /*0000*/  LDC R1, c[0x0][0x37c] ;  /* 0x0000df00ff017b82 */ /* 0x000fe20000000800 */
[----:B------:R-:W0:Y:S07]  /*0010*/  S2R R3, SR_TID.X ;  /* 0x0000000000037919 */ /* 0x000e2e0000002100 */
[----:B------:R-:W0:Y:S01]  /*0020*/  S2UR UR4, SR_CTAID.X ;  /* 0x00000000000479c3 */ /* 0x000e220000002500 */
[----:B------:R-:W1:Y:S07]  /*0030*/  LDCU.64 UR6, c[0x0][0x380] ;  /* 0x00007000ff0677ac */ /* 0x000e6e0008000a00 */
[----:B------:R-:W0:Y:S02]  /*0040*/  LDC R0, c[0x0][0x360] ;  /* 0x0000d800ff007b82 */ /* 0x000e240000000800 */
[----:B0-----:R-:W-:-:S05]  /*0050*/  IMAD R0, R0, UR4, R3 ;  /* 0x0000000400007c24 */ /* 0x001fca000f8e0203 */
[----:B-1----:R-:W-:-:S04]  /*0060*/  ISETP.GE.U32.AND P0, PT, R0, UR6, PT ;  /* 0x0000000600007c0c */ /* 0x002fc8000bf06070 */
[----:B------:R-:W-:-:S13]  /*0070*/  ISETP.GE.U32.AND.EX P0, PT, RZ, UR7, PT, P0 ;  /* 0x00000007ff007c0c */ /* 0x000fda000bf06100 */
[----:B------:R-:W-:Y:S05]  /*0080*/  @P0 EXIT ;  /* 0x000000000000094d */ /* 0x000fea0003800000 */
[----:B------:R-:W0:Y:S01]  /*0090*/  LDCU.64 UR6, c[0x0][0x388] ;  /* 0x00007100ff0677ac */ /* 0x000e220008000a00 */
[----:B------:R-:W1:Y:S01]  /*00a0*/  LDCU.64 UR4, c[0x0][0x358] ;  /* 0x00006b00ff0477ac */ /* 0x000e620008000a00 */
[C---:B0-----:R-:W-:Y:S01]  /*00b0*/  LEA R2, P0, R0.reuse, UR6, 0x2 ;  /* 0x0000000600027c11 */ /* 0x041fe2000f8010ff */
[----:B------:R-:W0:Y:S03]  /*00c0*/  LDCU UR6, c[0x0][0x390] ;  /* 0x00007200ff0677ac */ /* 0x000e260008000800 */
[----:B------:R-:W-:-:S05]  /*00d0*/  LEA.HI.X R3, R0, UR7, RZ, 0x2, P0 ;  /* 0x0000000700037c11 */ /* 0x000fca00080f14ff */
[----:B-1----:R-:W0:Y:S02]  /*00e0*/  LDG.E R0, desc[UR4][R2.64] ;  /* 0x0000000402007981 */ /* 0x002e24000c1e1900 */
[----:B0-----:R-:W-:-:S05]  /*00f0*/  FMUL R5, R0, UR6 ;  /* 0x0000000600057c20 */ /* 0x001fca0008400000 */
[----:B------:R-:W-:Y:S01]  /*0100*/  STG.E desc[UR4][R2.64], R5 ;  /* 0x0000000502007986 */ /* 0x000fe2000c101904 */
[----:B------:R-:W-:Y:S05]  /*0110*/  EXIT ;  /* 0x000000000000794d */ /* 0x000fea0003800000 */
.L_x_0:
[----:B------:R-:W-:-:S00]  /*0120*/  BRA `(.L_x_0) ;  /* 0xfffffffc00fc7947 */ /* 0x000fc0000383ffff */
[----:B------:R-:W-:-:S00]  /*0130*/  NOP ;  /* 0x0000000000007918 */ /* 0x000fc00000000000 */
        /* <DEDUP_REMOVED lines=12> */
.L_x_6:


//--------------------- .text.gelu_f32            --------------------------
	.section	.text.gelu_f32,"ax",@progbits
	.align	128
        .global         gelu_f32
        .type           gelu_f32,@function
        .size           gelu_f32,(.L_x_7 - gelu_f32)
        .other          gelu_f32,@"STO_CUDA_ENTRY STV_DEFAULT"
gelu_f32:
.text.gelu_f32:
        /* <DEDUP_REMOVED lines=11> */
[----:B0-----:R-:W-:-:S04]  /*00b0*/  LEA R2, P0, R0, UR6, 0x2 ;  /* 0x0000000600027c11 */ /* 0x001fc8000f8010ff */
[----:B------:R-:W-:-:S05]  /*00c0*/  LEA.HI.X R3, R0, UR7, RZ, 0x2, P0 ;  /* 0x0000000700037c11 */ /* 0x000fca00080f14ff */
[----:B-1----:R-:W2:Y:S01]  /*00d0*/  LDG.E R4, desc[UR4][R2.64] ;  /* 0x0000000402047981 */ /* 0x002ea2000c1e1900 */
[----:B------:R-:W-:Y:S01]  /*00e0*/  UMOV UR6, 0x33d43651 ;  /* 0x33d4365100067882 */ /* 0x000fe20000000000 */
[----:B------:R-:W-:Y:S01]  /*00f0*/  UMOV UR7, 0x3fe98845 ;  /* 0x3fe9884500077882 */ /* 0x000fe20000000000 */
[----:B------:R-:W-:Y:S01]  /*0100*/  BSSY.RECONVERGENT B0, `(.L_x_1) ;  /* 0x0000069000007945 */ /* 0x000fe20003800200 */
[----:B--2---:R-:W-:-:S04]  /*0110*/  FMUL R5, R4, R4 ;  /* 0x0000000404057220 */ /* 0x004fc80000400000 */
[----:B------:R-:W-:-:S04]  /*0120*/  FMUL R5, R4, R5 ;  /* 0x0000000504057220 */ /* 0x000fc80000400000 */
[----:B------:R-:W-:Y:S02]  /*0130*/  FFMA R0, R5, 0.044714998453855514526, R4 ;  /* 0x3d37271305007823 */ /* 0x000fe40000000004 */
[----:B------:R-:W-:Y:S08]  /*0140*/  F2F.F64.F32 R4, R4 ;  /* 0x0000000400047310 */ /* 0x000ff00000201800 */
[----:B------:R-:W0:Y:S02]  /*0150*/  F2F.F64.F32 R6, R0 ;  /* 0x0000000000067310 */ /* 0x000e240000201800 */
[----:B0-----:R-:W-:Y:S01]  /*0160*/  DMUL R6, R6, UR6 ;  /* 0x0000000606067c28 */ /* 0x001fe20008000000 */
[----:B------:R-:W-:Y:S01]  /*0170*/  UMOV UR6, 0x24dd2f1a ;  /* 0x24dd2f1a00067882 */ /* 0x000fe20000000000 */
[----:B------:R-:W-:-:S08]  /*0180*/  UMOV UR7, 0x3fe4f922 ;  /* 0x3fe4f92200077882 */ /* 0x000fd00000000000 */
[----:B------:R-:W-:Y:S01]  /*0190*/  LOP3.LUT R9, R7, 0x7fffffff, RZ, 0xc0, !PT ;  /* 0x7fffffff07097812 */ /* 0x000fe200078ec0ff */
[----:B------:R-:W-:-:S06]  /*01a0*/  IMAD.MOV.U32 R8, RZ, RZ, R6 ;  /* 0x000000ffff087224 */ /* 0x000fcc00078e0006 */
[----:B------:R-:W-:-:S14]  /*01b0*/  DSETP.GE.AND P0, PT, R8, UR6, PT ;  /* 0x0000000608007e2a */ /* 0x000fdc000bf06000 */
[----:B------:R-:W-:Y:S05]  /*01c0*/  @!P0 BRA `(.L_x_2) ;  /* 0x0000000000e48947 */ /* 0x000fea0003800000 */
[----:B------:R-:W-:Y:S01]  /*01d0*/  DADD R12, R8, R8 ;  /* 0x00000000080c7229 */ /* 0x000fe20000000008 */
[----:B------:R-:W-:Y:S01]  /*01e0*/  UMOV UR6, 0xfefa39ef ;  /* 0xfefa39ef00067882 */ /* 0x000fe20000000000 */
[----:B------:R-:W-:Y:S01]  /*01f0*/  UMOV UR7, 0x3fe62e42 ;  /* 0x3fe62e4200077882 */ /* 0x000fe20000000000 */
[----:B------:R-:W-:Y:S01]  /*0200*/  IMAD.MOV.U32 R14, RZ, RZ, -0x7649667 ;  /* 0xf89b6999ff0e7424 */ /* 0x000fe200078e00ff */
[----:B------:R-:W-:Y:S02]  /*0210*/  MOV R15, 0x3e928a27 ;  /* 0x3e928a27000f7802 */ /* 0x000fe40000000f00 */
[----:B------:R-:W0:Y:S01]  /*0220*/  F2F.F32.F64 R0, R12 ;  /* 0x0000000c00007310 */ /* 0x000e220000301000 */
[----:B------:R-:W-:Y:S01]  /*0230*/  ISETP.GT.U32.AND P0, PT, R9, 0x40330fc1, PT ;  /* 0x40330fc10900780c */ /* 0x000fe20003f04070 */
[----:B0-----:R-:W-:-:S06]  /*0240*/  FMUL R0, R0, 1.4426950216293334961 ;  /* 0x3fb8aa3b00007820 */ /* 0x001fcc0000400000 */
[----:B------:R-:W0:Y:S08]  /*0250*/  FRND R0, R0 ;  /* 0x0000000000007307 */ /* 0x000e300000201000 */
[----:B0-----:R0:W1:Y:S08]  /*0260*/  F2F.F64.F32 R10, R0 ;  /* 0x00000000000a7310 */ /* 0x0010700000201800 */
[----:B0-----:R-:W0:Y:S01]  /*0270*/  MUFU.EX2 R0, R0 ;  /* 0x0000000000007308 */ /* 0x001e220000000800 */
[----:B-1----:R-:W-:Y:S01]  /*0280*/  DFMA R10, R10, -UR6, R12 ;  /* 0x800000060a0a7c2b */ /* 0x002fe2000800000c */
[----:B------:R-:W-:Y:S01]  /*0290*/  UMOV UR6, 0xa4741b81 ;  /* 0xa4741b8100067882 */ /* 0x000fe20000000000 */
[----:B------:R-:W-:-:S06]  /*02a0*/  UMOV UR7, 0x3e5ae904 ;  /* 0x3e5ae90400077882 */ /* 0x000fcc0000000000 */
[C---:B------:R-:W-:Y:S01]  /*02b0*/  DFMA R14, R10.reuse, UR6, R14 ;  /* 0x000000060a0e7c2b */ /* 0x040fe2000800000e */
[----:B------:R-:W-:Y:S01]  /*02c0*/  UMOV UR6, 0x15ff7e07 ;  /* 0x15ff7e0700067882 */ /* 0x000fe20000000000 */
[----:B------:R-:W-:Y:S01]  /*02d0*/  UMOV UR7, 0x3ec71de7 ;  /* 0x3ec71de700077882 */ /* 0x000fe20000000000 */
[----:B0-----:R-:W0:Y:S05]  /*02e0*/  F2F.F64.F32 R12, R0 ;  /* 0x00000000000c7310 */ /* 0x001e2a0000201800 */
[----:B------:R-:W-:Y:S01]  /*02f0*/  DFMA R14, R10, R14, UR6 ;  /* 0x000000060a0e7e2b */ /* 0x000fe2000800000e */
[----:B------:R-:W-:Y:S01]  /*0300*/  UMOV UR6, 0x6b0ac45a ;  /* 0x6b0ac45a00067882 */ /* 0x000fe20000000000 */
[----:B------:R-:W-:-:S06]  /*0310*/  UMOV UR7, 0x3efa019a ;  /* 0x3efa019a00077882 */ /* 0x000fcc0000000000 */
[----:B------:R-:W-:Y:S01]  /*0320*/  DFMA R14, R10, R14, UR6 ;  /* 0x000000060a0e7e2b */ /* 0x000fe2000800000e */
[----:B------:R-:W-:Y:S01]  /*0330*/  UMOV UR6, 0x17eed94f ;  /* 0x17eed94f00067882 */ /* 0x000fe20000000000 */
[----:B------:R-:W-:Y:S01]  /*0340*/  UMOV UR7, 0x3f2a01a0 ;  /* 0x3f2a01a000077882 */ /* 0x000fe20000000000 */
[----:B0-----:R-:W-:-:S05]  /*0350*/  DADD R16, -R12, 1 ;  /* 0x3ff000000c107429 */ /* 0x001fca0000000100 */
[----:B------:R-:W-:Y:S01]  /*0360*/  DFMA R14, R10, R14, UR6 ;  /* 0x000000060a0e7e2b */ /* 0x000fe2000800000e */
[----:B------:R-:W-:Y:S01]  /*0370*/  UMOV UR6, 0x17f2a71b ;  /* 0x17f2a71b00067882 */ /* 0x000fe20000000000 */
[----:B------:R-:W-:-:S06]  /*0380*/  UMOV UR7, 0x3f56c16c ;  /* 0x3f56c16c00077882 */ /* 0x000fcc0000000000 */
        /* <DEDUP_REMOVED lines=12> */
[----:B------:R-:W-:-:S08]  /*0450*/  DFMA R14, R10, R14, UR6 ;  /* 0x000000060a0e7e2b */ /* 0x000fd0000800000e */
[----:B------:R-:W-:-:S08]  /*0460*/  DMUL R14, R10, R14 ;  /* 0x0000000e0a0e7228 */ /* 0x000fd00000000000 */
[----:B------:R-:W-:Y:S01]  /*0470*/  DFMA R14, R10, R14, R10 ;  /* 0x0000000e0a0e722b */ /* 0x000fe2000000000a */
[----:B------:R-:W-:-:S07]  /*0480*/  IMAD.MOV.U32 R10, RZ, RZ, RZ ;  /* 0x000000ffff0a7224 */ /* 0x000fce00078e00ff */
[----:B------:R-:W-:-:S08]  /*0490*/  DFMA R14, -R14, R12, R16 ;  /* 0x0000000c0e0e722b */ /* 0x000fd00000000110 */
[----:B------:R-:W-:-:S06]  /*04a0*/  DADD R14, -R14, 2 ;  /* 0x400000000e0e7429 */ /* 0x000fcc0000000100 */
[----:B------:R-:W0:Y:S02]  /*04b0*/  MUFU.RCP64H R11, R15 ;  /* 0x0000000f000b7308 */ /* 0x000e240000001800 */
[----:B0-----:R-:W-:-:S08]  /*04c0*/  DFMA R12, -R14, R10, 1 ;  /* 0x3ff000000e0c742b */ /* 0x001fd0000000010a */
[----:B------:R-:W-:-:S08]  /*04d0*/  DFMA R12, R12, R12, R12 ;  /* 0x0000000c0c0c722b */ /* 0x000fd0000000000c */
[----:B------:R-:W-:Y:S01]  /*04e0*/  DFMA R12, R10, R12, R10 ;  /* 0x0000000c0a0c722b */ /* 0x000fe2000000000a */
[----:B------:R-:W-:Y:S01]  /*04f0*/  IMAD.MOV.U32 R10, RZ, RZ, 0x0 ;  /* 0x00000000ff0a7424 */ /* 0x000fe200078e00ff */
[----:B------:R-:W-:-:S06]  /*0500*/  MOV R11, 0x40000000 ;  /* 0x40000000000b7802 */ /* 0x000fcc0000000f00 */
[----:B------:R-:W-:-:S10]  /*0510*/  DFMA R12, R12, -R10, 1 ;  /* 0x3ff000000c0c742b */ /* 0x000fd4000000080a */
[----:B------:R-:W-:Y:S02]  /*0520*/  FSEL R9, R13, 1.875, !P0 ;  /* 0x3ff000000d097808 */ /* 0x000fe40004000000 */
[----:B------:R-:W-:Y:S02]  /*0530*/  FSEL R6, R12, RZ, !P0 ;  /* 0x000000ff0c067208 */ /* 0x000fe40004000000 */
[----:B------:R-:W-:Y:S01]  /*0540*/  LOP3.LUT R7, R9, 0x80000000, R7, 0xb8, !PT ;  /* 0x8000000009077812 */ /* 0x000fe200078eb807 */
[----:B------:R-:W-:Y:S06]  /*0550*/  BRA `(.L_x_3) ;  /* 0x00000000008c7947 */ /* 0x000fec0003800000 */
.L_x_2:
[----:B------:R-:W-:Y:S01]  /*0560*/  DMUL R8, R6, R6 ;  /* 0x0000000606087228 */ /* 0x000fe20000000000 */
[----:B------:R-:W-:Y:S01]  /*0570*/  IMAD.MOV.U32 R10, RZ, RZ, 0x420afc3d ;  /* 0x420afc3dff0a7424 */ /* 0x000fe200078e00ff */
[----:B------:R-:W-:Y:S01]  /*0580*/  MOV R11, 0x3f14359f ;  /* 0x3f14359f000b7802 */ /* 0x000fe20000000f00 */
[----:B------:R-:W-:Y:S01]  /*0590*/  UMOV UR6, 0xe2f5e964 ;  /* 0xe2f5e96400067882 */ /* 0x000fe20000000000 */
[----:B------:R-:W-:-:S04]  /*05a0*/  UMOV UR7, 0x3ef0bc46 ;  /* 0x3ef0bc4600077882 */ /* 0x000fc80000000000 */
[----:B------:R-:W-:Y:S01]  /*05b0*/  DFMA R10, R8, -UR6, R10 ;  /* 0x80000006080a7c2b */ /* 0x000fe2000800000a */
[----:B------:R-:W-:Y:S01]  /*05c0*/  UMOV UR6, 0x728c5d84 ;  /* 0x728c5d8400067882 */ /* 0x000fe20000000000 */
[----:B------:R-:W-:-:S06]  /*05d0*/  UMOV UR7, 0x3f2df9f0 ;  /* 0x3f2df9f000077882 */ /* 0x000fcc0000000000 */
[----:B------:R-:W-:Y:S01]  /*05e0*/  DFMA R10, R8, R10, -UR6 ;  /* 0x80000006080a7e2b */ /* 0x000fe2000800000a */
[----:B------:R-:W-:Y:S01]  /*05f0*/  UMOV UR6, 0xcec4f033 ;  /* 0xcec4f03300067882 */ /* 0x000fe20000000000 */
[----:B------:R-:W-:-:S06]  /*0600*/  UMOV UR7, 0x3f4337d1 ;  /* 0x3f4337d100077882 */ /* 0x000fcc0000000000 */
[----:B------:R-:W-:Y:S01]  /*0610*/  DFMA R10, R8, R10, UR6 ;  /* 0x00000006080a7e2b */ /* 0x000fe2000800000a */
        /* <DEDUP_REMOVED lines=20> */
[----:B------:R-:W-:-:S08]  /*0760*/  DFMA R10, R8, R10, -UR6 ;  /* 0x80000006080a7e2b */ /* 0x000fd0000800000a */
[----:B------:R-:W-:-:S08]  /*0770*/  DFMA R10, R8, R10, RZ ;  /* 0x0000000a080a722b */ /* 0x000fd000000000ff */
[----:B------:R-:W-:-:S11]  /*0780*/  DFMA R6, R6, R10, R6 ;  /* 0x0000000a0606722b */ /* 0x000fd60000000006 */
.L_x_3:
[----:B------:R-:W-:Y:S05]  /*0790*/  BSYNC.RECONVERGENT B0 ;  /* 0x0000000000007941 */ /* 0x000fea0003800200 */
.L_x_1:
[----:B------:R-:W-:Y:S02]  /*07a0*/  DADD R6, R6, 1 ;  /* 0x3ff0000006067429 */ /* 0x000fe40000000000 */
[----:B------:R-:W-:-:S08]  /*07b0*/  DMUL R4, R4, 0.5 ;  /* 0x3fe0000004047828 */ /* 0x000fd00000000000 */
[----:B------:R-:W-:-:S10]  /*07c0*/  DMUL R4, R6, R4 ;  /* 0x0000000406047228 */ /* 0x000fd40000000000 */
[----:B------:R-:W0:Y:S02]  /*07d0*/  F2F.F32.F64 R5, R4 ;  /* 0x0000000400057310 */ /* 0x000e240000301000 */
[----:B0-----:R-:W-:Y:S01]  /*07e0*/  STG.E desc[UR4][R2.64], R5 ;  /* 0x0000000502007986 */ /* 0x001fe2000c101904 */
[----:B------:R-:W-:Y:S05]  /*07f0*/  EXIT ;  /* 0x000000000000794d */ /* 0x000fea0003800000 */
.L_x_4:
        /* <DEDUP_REMOVED lines=16> */
.L_x_7:


//--------------------- .text.tanh_f32            --------------------------
	.section	.text.tanh_f32,"ax",@progbits
	.align	128
        .global         tanh_f32
        .type           tanh_f32,@function
        .size           tanh_f32,(.L_x_8 - tanh_f32)
        .other          tanh_f32,@"STO_CUDA_ENTRY STV_DEFAULT"
tanh_f32:
.text.tanh_f32:
        /* <DEDUP_REMOVED lines=14> */
[----:B------:R-:W-:Y:S01]  /*00e0*/  HFMA2 R8, -RZ, RZ, 1.125, -9232 ;  /* 0x3c80f082ff087431 */ /* 0x000fe200000001ff */
[----:B------:R-:W-:Y:S01]  /*00f0*/  MOV R6, 0x3f800000 ;  /* 0x3f80000000067802 */ /* 0x000fe20000000f00 */
[C---:B--2---:R-:W-:Y:S01]  /*0100*/  FMUL R0, |R4|.reuse, 2.8853900432586669922 ;  /* 0x4038aa3b04007820 */ /* 0x044fe20000400200 */
[C---:B------:R-:W-:Y:S01]  /*0110*/  FMUL R9, R4.reuse, R4 ;  /* 0x0000000404097220 */ /* 0x040fe20000400000 */
[C---:B------:R-:W-:Y:S02]  /*0120*/  FSETP.GE.AND P1, PT, |R4|.reuse, 0.60000002384185791016, PT ;  /* 0x3f19999a0400780b */ /* 0x040fe40003f26200 */
[----:B------:R-:W-:Y:S01]  /*0130*/  FSETP.GE.AND P0, PT, |R4|, 9.010913848876953125, PT ;  /* 0x41102cb40400780b */ /* 0x000fe20003f06200 */
[C---:B------:R-:W-:Y:S01]  /*0140*/  FFMA R8, R9.reuse, R8, -0.052303962409496307373 ;  /* 0xbd563cae09087423 */ /* 0x040fe20000000008 */
[----:B------:R-:W0:Y:S03]  /*0150*/  MUFU.EX2 R0, R0 ;  /* 0x0000000000007308 */ /* 0x000e260000000800 */
[----:B------:R-:W-:Y:S01]  /*0160*/  FFMA R8, R9, R8, 0.1331529766321182251 ;  /* 0x3e08594109087423 */ /* 0x000fe20000000008 */
[----:B0-----:R-:W-:-:S03]  /*0170*/  FADD R5, R0, 1 ;  /* 0x3f80000000057421 */ /* 0x001fc60000000000 */
[----:B------:R-:W-:-:S04]  /*0180*/  FFMA R0, R9, R8, -0.33332768082618713379 ;  /* 0xbeaaa9ed09007423 */ /* 0x000fc80000000008 */
[----:B------:R-:W-:Y:S01]  /*0190*/  FFMA R9, R9, R0, RZ ;  /* 0x0000000009097223 */ /* 0x000fe200000000ff */
[----:B------:R-:W0:Y:S02]  /*01a0*/  MUFU.RCP R5, R5 ;  /* 0x0000000500057308 */ /* 0x000e240000001000 */
[----:B0-----:R-:W-:-:S05]  /*01b0*/  FFMA R6, R5, -2, R6 ;  /* 0xc000000005067823 */ /* 0x001fca0000000006 */
[----:B------:R-:W-:-:S04]  /*01c0*/  FSEL R7, R6, 1, !P0 ;  /* 0x3f80000006077808 */ /* 0x000fc80004000000 */
[--C-:B------:R-:W-:Y:S01]  /*01d0*/  LOP3.LUT R7, R7, 0x80000000, R4.reuse, 0xb8, !PT ;  /* 0x8000000007077812 */ /* 0x100fe200078eb804 */
[----:B------:R-:W-:-:S05]  /*01e0*/  @!P1 FFMA R7, R4, R9, R4 ;  /* 0x0000000904079223 */ /* 0x000fca0000000004 */
[----:B------:R-:W-:Y:S01]  /*01f0*/  STG.E desc[UR4][R2.64], R7 ;  /* 0x0000000702007986 */ /* 0x000fe2000c101904 */
[----:B------:R-:W-:Y:S05]  /*0200*/  EXIT ;  /* 0x000000000000794d */ /* 0x000fea0003800000 */
.L_x_5:
        /* <DEDUP_REMOVED lines=15> */
.L_x_8:


//--------------------- .nv.shared.reserved.0     --------------------------
	.section	.nv.shared.reserved.0,"aw",@nobits
	.weak		__nv_reservedSMEM_offset_0_alias
	.size		__nv_reservedSMEM_offset_0_alias, 0, 64
	.other		__nv_reservedSMEM_offset_0_alias,@"STO_CUDA_RESERVED_SHARED STV_DEFAULT"
__nv_reservedSMEM_offset_0_alias:
	.zero		0
	.zero		64


//--------------------- .nv.constant0.mul_scalar_f32 --------------------------
	.section	.nv.constant0.mul_scalar_f32,"a",@progbits
	.sectionflags	@""
	.align	4
.nv.constant0.mul_scalar_f32:
	.zero		916


//--------------------- .nv.constant0.gelu_f32    --------------------------
	.section	.nv.constant0.gelu_f32,"a",@progbits
	.sectionflags	@""
	.align	4
.nv.constant0.gelu_f32:
	.zero		912


//--------------------- .nv.constant0.tanh_f32    --------------------------
	.section	.nv.constant0.tanh_f32,"a",@progbits
	.sectionflags	@""
	.align	4
.nv.constant0.tanh_f32:
	.zero		912


//--------------------- SYMBOLS --------------------------

	.type		.nv.reservedSmem.offset0,@object
	.size		.nv.reservedSmem.offset0,0x4
